//
// Generated by NVIDIA NVVM Compiler
//
// Compiler Build ID: CL-36424714
// Cuda compilation tools, release 13.0, V13.0.88
// Based on NVVM 20.0.0
//

.version 9.0
.target sm_100
.address_size 64

	// .globl	_Z16quickSort_kernelPiS_ii

.visible .entry _Z16quickSort_kernelPiS_ii(
	.param .u64 .ptr .align 1 _Z16quickSort_kernelPiS_ii_param_0,
	.param .u64 .ptr .align 1 _Z16quickSort_kernelPiS_ii_param_1,
	.param .u32 _Z16quickSort_kernelPiS_ii_param_2,
	.param .u32 _Z16quickSort_kernelPiS_ii_param_3
)
{
	.reg .pred 	%p<2>;
	.reg .b32 	%r<10>;
	.reg .b64 	%rd<9>;

	ld.param.u64 	%rd1, [_Z16quickSort_kernelPiS_ii_param_0];
	ld.param.u64 	%rd2, [_Z16quickSort_kernelPiS_ii_param_1];
	ld.param.u32 	%r2, [_Z16quickSort_kernelPiS_ii_param_2];
	ld.param.u32 	%r3, [_Z16quickSort_kernelPiS_ii_param_3];
	mov.u32 	%r4, %ctaid.x;
	mov.u32 	%r5, %ntid.x;
	mov.u32 	%r6, %tid.x;
	mad.lo.s32 	%r1, %r4, %r5, %r6;
	setp.ge.u32 	%p1, %r1, %r3;
	@%p1 bra 	$L__BB0_2;
	cvta.to.global.u64 	%rd3, %rd2;
	cvta.to.global.u64 	%rd4, %rd1;
	mul.wide.u32 	%rd5, %r1, 4;
	add.s64 	%rd6, %rd3, %rd5;
	ld.global.u32 	%r7, [%rd6];
	div.s32 	%r8, %r7, %r2;
	mul.wide.s32 	%rd7, %r8, 4;
	add.s64 	%rd8, %rd4, %rd7;
	atom.global.add.u32 	%r9, [%rd8], 1;
$L__BB0_2:
	ret;

}


// ===== COMPILED SASS (sm_100) =====

	.target	sm_100

	.elftype	@"ET_EXEC"


//--------------------- .note.nv.tkinfo           --------------------------
	.section	.note.nv.tkinfo,"",@"SHT_NOTE"
	.sectionflags	@"SHF_NOTE_NV_TKINFO"
	.tkinfo
        /*0018*/ 	.word	0x00000002
        /*0030*/ 	.string	""
        /*0030*/ 	.string	"ptxas"
        /*0030*/ 	.string	"Cuda compilation tools, release 13.0, V13.0.88"
        /*0030*/ 	.string	"Build cuda_13.0.r13.0/compiler.36424714_0"
        /*0030*/ 	.string	"-arch sm_100 -m 64 "



//--------------------- .note.nv.cuinfo           --------------------------
	.section	.note.nv.cuinfo,"",@"SHT_NOTE"
	.sectionflags	@"SHF_NOTE_NV_CUINFO"
        /*0018*/ 	.short	0x0002
        /*001a*/ 	.short	0x0064
        /*001c*/ 	.short	0x0082
	.zero		2


//--------------------- .nv.info                  --------------------------
	.section	.nv.info,"",@"SHT_CUDA_INFO"
	.align	4


	//----- nvinfo : EIATTR_REGCOUNT
	.align		4
        /*0000*/ 	.byte	0x04, 0x2f
        /*0002*/ 	.short	(.L_1 - .L_0)
	.align		4
.L_0:
        /*0004*/ 	.word	index@(_Z16quickSort_kernelPiS_ii)
        /*0008*/ 	.word	0x0000000e


	//----- nvinfo : EIATTR_FRAME_SIZE
	.align		4
.L_1:
        /*000c*/ 	.byte	0x04, 0x11
        /*000e*/ 	.short	(.L_3 - .L_2)
	.align		4
.L_2:
        /*0010*/ 	.word	index@(_Z16quickSort_kernelPiS_ii)
        /*0014*/ 	.word	0x00000000


	//----- nvinfo : EIATTR_MIN_STACK_SIZE
	.align		4
.L_3:
        /*0018*/ 	.byte	0x04, 0x12
        /*001a*/ 	.short	(.L_5 - .L_4)
	.align		4
.L_4:
        /*001c*/ 	.word	index@(_Z16quickSort_kernelPiS_ii)
        /*0020*/ 	.word	0x00000000
.L_5:


//--------------------- .nv.compat                --------------------------
	.section	.nv.compat,"",@"SHT_CUDA_COMPAT_INFO"
	.align	4
        /*0000*/ 	.byte	0x02, 0x09, 0x00, 0x00, 0x02, 0x02, 0x01, 0x00, 0x02, 0x05, 0x05, 0x00, 0x03, 0x07, 0x01, 0x01
        /*0010*/ 	.byte	0x02, 0x03, 0x00, 0x00, 0x02, 0x06, 0x01, 0x00, 0x04, 0x0b, 0x08, 0x00, 0x09, 0x00, 0x00, 0x00
        /*0020*/ 	.byte	0x00, 0x00, 0x00, 0x00


//--------------------- .nv.info._Z16quickSort_kernelPiS_ii --------------------------
	.section	.nv.info._Z16quickSort_kernelPiS_ii,"",@"SHT_CUDA_INFO"
	.sectionflags	@""
	.align	4


	//----- nvinfo : EIATTR_CUDA_API_VERSION
	.align		4
        /*0000*/ 	.byte	0x04, 0x37
        /*0002*/ 	.short	(.L_7 - .L_6)
.L_6:
        /*0004*/ 	.word	0x00000082


	//----- nvinfo : EIATTR_KPARAM_INFO
	.align		4
.L_7:
        /*0008*/ 	.byte	0x04, 0x17
        /*000a*/ 	.short	(.L_9 - .L_8)
.L_8:
        /*000c*/ 	.word	0x00000000
        /*0010*/ 	.short	0x0003
        /*0012*/ 	.short	0x0014
        /*0014*/ 	.byte	0x00, 0xf0, 0x11, 0x00


	//----- nvinfo : EIATTR_KPARAM_INFO
	.align		4
.L_9:
        /*0018*/ 	.byte	0x04, 0x17
        /*001a*/ 	.short	(.L_11 - .L_10)
.L_10:
        /*001c*/ 	.word	0x00000000
        /*0020*/ 	.short	0x0002
        /*0022*/ 	.short	0x0010
        /*0024*/ 	.byte	0x00, 0xf0, 0x11, 0x00


	//----- nvinfo : EIATTR_KPARAM_INFO
	.align		4
.L_11:
        /*0028*/ 	.byte	0x04, 0x17
        /*002a*/ 	.short	(.L_13 - .L_12)
.L_12:
        /*002c*/ 	.word	0x00000000
        /*0030*/ 	.short	0x0001
        /*0032*/ 	.short	0x0008
        /*0034*/ 	.byte	0x00, 0xf5, 0x21, 0x00


	//----- nvinfo : EIATTR_KPARAM_INFO
	.align		4
.L_13:
        /*0038*/ 	.byte	0x04, 0x17
        /*003a*/ 	.short	(.L_15 - .L_14)
.L_14:
        /*003c*/ 	.word	0x00000000
        /*0040*/ 	.short	0x0000
        /*0042*/ 	.short	0x0000
        /*0044*/ 	.byte	0x00, 0xf5, 0x21, 0x00


	//----- nvinfo : EIATTR_SPARSE_MMA_MASK
	.align		4
.L_15:
        /*0048*/ 	.byte	0x03, 0x50
        /*004a*/ 	.short	0x0000


	//----- nvinfo : EIATTR_MAXREG_COUNT
	.align		4
        /*004c*/ 	.byte	0x03, 0x1b
        /*004e*/ 	.short	0x00ff


	//----- nvinfo : EIATTR_MERCURY_ISA_VERSION
	.align		4
        /*0050*/ 	.byte	0x03, 0x5f
        /*0052*/ 	.short	0x0101


	//----- nvinfo : EIATTR_VRC_CTA_INIT_COUNT
	.align		4
        /*0054*/ 	.byte	0x02, 0x4a
	.zero		1
	.zero		1


	//----- nvinfo : EIATTR_EXIT_INSTR_OFFSETS
	.align		4
        /*0058*/ 	.byte	0x04, 0x1c
        /*005a*/ 	.short	(.L_17 - .L_16)


	//   ....[0]....
.L_16:
        /*005c*/ 	.word	0x00000070


	//   ....[1]....
        /*0060*/ 	.word	0x00000280


	//----- nvinfo : EIATTR_CBANK_PARAM_SIZE
	.align		4
.L_17:
        /*0064*/ 	.byte	0x03, 0x19
        /*0066*/ 	.short	0x0018


	//----- nvinfo : EIATTR_PARAM_CBANK
	.align		4
        /*0068*/ 	.byte	0x04, 0x0a
        /*006a*/ 	.short	(.L_19 - .L_18)
	.align		4
.L_18:
        /*006c*/ 	.word	index@(.nv.constant0._Z16quickSort_kernelPiS_ii)
        /*0070*/ 	.short	0x0380
        /*0072*/ 	.short	0x0018


	//----- nvinfo : EIATTR_SW_WAR
	.align		4
.L_19:
        /*0074*/ 	.byte	0x04, 0x36
        /*0076*/ 	.short	(.L_21 - .L_20)
.L_20:
        /*0078*/ 	.word	0x00000008
.L_21:


//--------------------- .nv.callgraph             --------------------------
	.section	.nv.callgraph,"",@"SHT_CUDA_CALLGRAPH"
	.align	4
	.sectionentsize	8
	.align		4
        /*0000*/ 	.word	0x00000000
	.align		4
        /*0004*/ 	.word	0xffffffff
	.align		4
        /*0008*/ 	.word	0x00000000
	.align		4
        /*000c*/ 	.word	0xfffffffe
	.align		4
        /*0010*/ 	.word	0x00000000
	.align		4
        /*0014*/ 	.word	0xfffffffd
	.align		4
        /*0018*/ 	.word	0x00000000
	.align		4
        /*001c*/ 	.word	0xfffffffc


//--------------------- .text._Z16quickSort_kernelPiS_ii --------------------------
	.section	.text._Z16quickSort_kernelPiS_ii,"ax",@progbits
	.align	128
        .global         _Z16quickSort_kernelPiS_ii
        .type           _Z16quickSort_kernelPiS_ii,@function
        .size           _Z16quickSort_kernelPiS_ii,(.L_x_1 - _Z16quickSort_kernelPiS_ii)
        .other          _Z16quickSort_kernelPiS_ii,@"STO_CUDA_ENTRY STV_DEFAULT"
_Z16quickSort_kernelPiS_ii:
.text._Z16quickSort_kernelPiS_ii:
[----:B------:R-:W-:Y:S01]  /*0000*/  LDC R1, c[0x0][0x37c] ;  /* 0x0000df00ff017b82 */ /* 0x000fe20000000800 */
[----:B------:R-:W0:Y:S07]  /*0010*/  S2R R0, SR_TID.X ;  /* 0x0000000000007919 */ /* 0x000e2e0000002100 */
[----:B------:R-:W0:Y:S01]  /*0020*/  S2UR UR4, SR_CTAID.X ;  /* 0x00000000000479c3 */ /* 0x000e220000002500 */
[----:B------:R-:W1:Y:S07]  /*0030*/  LDCU UR5, c[0x0][0x394] ;  /* 0x00007280ff0577ac */ /* 0x000e6e0008000800 */
[----:B------:R-:W0:Y:S02]  /*0040*/  LDC R5, c[0x0][0x360] ;  /* 0x0000d800ff057b82 */ /* 0x000e240000000800 */
[----:B0-----:R-:W-:-:S05]  /*0050*/  IMAD R5, R5, UR4, R0 ;  /* 0x0000000405057c24 */ /* 0x001fca000f8e0200 */
[----:B-1----:R-:W-:-:S13]  /*0060*/  ISETP.GE.U32.AND P0, PT, R5, UR5, PT ;  /* 0x0000000505007c0c */ /* 0x002fda000bf06070 */
[----:B------:R-:W-:Y:S05]  /*0070*/  @P0 EXIT ;  /* 0x000000000000094d */ /* 0x000fea0003800000 */
[----:B------:R-:W0:Y:S01]  /*0080*/  LDC.64 R2, c[0x0][0x388] ;  /* 0x0000e200ff027b82 */ /* 0x000e220000000a00 */
[----:B------:R-:W1:Y:S07]  /*0090*/  LDCU.64 UR4, c[0x0][0x358] ;  /* 0x00006b00ff0477ac */ /* 0x000e6e0008000a00 */
[----:B------:R-:W2:Y:S01]  /*00a0*/  LDC R9, c[0x0][0x390] ;  /* 0x0000e400ff097b82 */ /* 0x000ea20000000800 */
[----:B0-----:R-:W-:-:S06]  /*00b0*/  IMAD.WIDE.U32 R2, R5, 0x4, R2 ;  /* 0x0000000405027825 */ /* 0x001fcc00078e0002 */
[----:B-1----:R-:W3:Y:S01]  /*00c0*/  LDG.E R2, desc[UR4][R2.64] ;  /* 0x0000000402027981 */ /* 0x002ee2000c1e1900 */
[----:B--2---:R-:W-:-:S04]  /*00d0*/  IABS R7, R9 ;  /* 0x0000000900077213 */ /* 0x004fc80000000000 */
[----:B------:R-:W0:Y:S08]  /*00e0*/  I2F.RP R0, R7 ;  /* 0x0000000700007306 */ /* 0x000e300000209400 */
[----:B0-----:R-:W0:Y:S02]  /*00f0*/  MUFU.RCP R0, R0 ;  /* 0x0000000000007308 */ /* 0x001e240000001000 */
[----:B0-----:R-:W-:-:S06]  /*0100*/  VIADD R4, R0, 0xffffffe ;  /* 0x0ffffffe00047836 */ /* 0x001fcc0000000000 */
[----:B------:R0:W1:Y:S02]  /*0110*/  F2I.FTZ.U32.TRUNC.NTZ R5, R4 ;  /* 0x0000000400057305 */ /* 0x000064000021f000 */
[----:B0-----:R-:W-:Y:S01]  /*0120*/  IMAD.MOV.U32 R4, RZ, RZ, RZ ;  /* 0x000000ffff047224 */ /* 0x001fe200078e00ff */
[----:B-1----:R-:W-:-:S05]  /*0130*/  IADD3 R6, PT, PT, RZ, -R5, RZ ;  /* 0x80000005ff067210 */ /* 0x002fca0007ffe0ff */
[----:B------:R-:W-:-:S04]  /*0140*/  IMAD R11, R6, R7, RZ ;  /* 0x00000007060b7224 */ /* 0x000fc800078e02ff */
[----:B------:R-:W-:Y:S01]  /*0150*/  IMAD.HI.U32 R5, R5, R11, R4 ;  /* 0x0000000b05057227 */ /* 0x000fe200078e0004 */
[----:B---3--:R-:W-:-:S05]  /*0160*/  IABS R6, R2 ;  /* 0x0000000200067213 */ /* 0x008fca0000000000 */
[----:B------:R-:W-:-:S05]  /*0170*/  IMAD.HI.U32 R5, R5, R6, RZ ;  /* 0x0000000605057227 */ /* 0x000fca00078e00ff */
[----:B------:R-:W-:-:S05]  /*0180*/  IADD3 R0, PT, PT, -R5, RZ, RZ ;  /* 0x000000ff05007210 */ /* 0x000fca0007ffe1ff */
[----:B------:R-:W-:-:S05]  /*0190*/  IMAD R0, R7, R0, R6 ;  /* 0x0000000007007224 */ /* 0x000fca00078e0206 */
[----:B------:R-:W-:-:S13]  /*01a0*/  ISETP.GT.U32.AND P2, PT, R7, R0, PT ;  /* 0x000000000700720c */ /* 0x000fda0003f44070 */
[----:B------:R-:W-:Y:S01]  /*01b0*/  @!P2 IMAD.IADD R0, R0, 0x1, -R7 ;  /* 0x000000010000a824 */ /* 0x000fe200078e0a07 */
[----:B------:R-:W-:Y:S02]  /*01c0*/  @!P2 IADD3 R5, PT, PT, R5, 0x1, RZ ;  /* 0x000000010505a810 */ /* 0x000fe40007ffe0ff */
[----:B------:R-:W-:Y:S02]  /*01d0*/  ISETP.NE.AND P2, PT, R9, RZ, PT ;  /* 0x000000ff0900720c */ /* 0x000fe40003f45270 */
[----:B------:R-:W-:Y:S01]  /*01e0*/  ISETP.GE.U32.AND P0, PT, R0, R7, PT ;  /* 0x000000070000720c */ /* 0x000fe20003f06070 */
[----:B------:R-:W-:Y:S01]  /*01f0*/  IMAD.MOV.U32 R7, RZ, RZ, 0x1 ;  /* 0x00000001ff077424 */ /* 0x000fe200078e00ff */
[----:B------:R-:W-:Y:S02]  /*0200*/  LOP3.LUT R0, R2, R9, RZ, 0x3c, !PT ;  /* 0x0000000902007212 */ /* 0x000fe400078e3cff */
[----:B------:R-:W0:Y:S02]  /*0210*/  LDC.64 R2, c[0x0][0x380] ;  /* 0x0000e000ff027b82 */ /* 0x000e240000000a00 */
[----:B------:R-:W-:-:S07]  /*0220*/  ISETP.GE.AND P1, PT, R0, RZ, PT ;  /* 0x000000ff0000720c */ /* 0x000fce0003f26270 */
[----:B------:R-:W-:-:S06]  /*0230*/  @P0 VIADD R5, R5, 0x1 ;  /* 0x0000000105050836 */ /* 0x000fcc0000000000 */
[----:B------:R-:W-:Y:S02]  /*0240*/  @!P1 IADD3 R5, PT, PT, -R5, RZ, RZ ;  /* 0x000000ff05059210 */ /* 0x000fe40007ffe1ff */
[----:B------:R-:W-:-:S05]  /*0250*/  @!P2 LOP3.LUT R5, RZ, R9, RZ, 0x33, !PT ;  /* 0x00000009ff05a212 */ /* 0x000fca00078e33ff */
[----:B0-----:R-:W-:-:S05]  /*0260*/  IMAD.WIDE R2, R5, 0x4, R2 ;  /* 0x0000000405027825 */ /* 0x001fca00078e0202 */
[----:B------:R-:W-:Y:S01]  /*0270*/  REDG.E.ADD.STRONG.GPU desc[UR4][R2.64], R7 ;  /* 0x000000070200798e */ /* 0x000fe2000c12e104 */
[----:B------:R-:W-:Y:S05]  /*0280*/  EXIT ;  /* 0x000000000000794d */ /* 0x000fea0003800000 */
.L_x_0:
[----:B------:R-:W-:-:S00]  /*0290*/  BRA `(.L_x_0) ;  /* 0xfffffffc00fc7947 */ /* 0x000fc0000383ffff */
[----:B------:R-:W-:-:S00]  /*02a0*/  NOP ;  /* 0x0000000000007918 */ /* 0x000fc00000000000 */
        /* <DEDUP_REMOVED lines=13> */
.L_x_1:


//--------------------- .nv.shared.reserved.0     --------------------------
	.section	.nv.shared.reserved.0,"aw",@nobits
	.weak		__nv_reservedSMEM_offset_0_alias
	.size		__nv_reservedSMEM_offset_0_alias, 0, 64
	.other		__nv_reservedSMEM_offset_0_alias,@"STO_CUDA_RESERVED_SHARED STV_DEFAULT"
__nv_reservedSMEM_offset_0_alias:
	.zero		0
	.zero		64


//--------------------- .nv.constant0._Z16quickSort_kernelPiS_ii --------------------------
	.section	.nv.constant0._Z16quickSort_kernelPiS_ii,"a",@progbits
	.sectionflags	@""
	.align	4
.nv.constant0._Z16quickSort_kernelPiS_ii:
	.zero		920


//--------------------- SYMBOLS --------------------------

	.type		.nv.reservedSmem.offset0,@object
	.size		.nv.reservedSmem.offset0,0x4
